//
// Generated by NVIDIA NVVM Compiler
//
// Compiler Build ID: CL-36424714
// Cuda compilation tools, release 13.0, V13.0.88
// Based on NVVM 20.0.0
//

.version 9.0
.target sm_100
.address_size 64

	// .globl	_Z10reduction7PiS_
// _ZZ10reduction7PiS_E7s_idata has been demoted

.visible .entry _Z10reduction7PiS_(
	.param .u64 .ptr .align 1 _Z10reduction7PiS__param_0,
	.param .u64 .ptr .align 1 _Z10reduction7PiS__param_1
)
{
	.reg .pred 	%p<12>;
	.reg .b32 	%r<43>;
	.reg .b64 	%rd<11>;
	// demoted variable
	.shared .align 4 .b8 _ZZ10reduction7PiS_E7s_idata[512];
	ld.param.u64 	%rd2, [_Z10reduction7PiS__param_0];
	ld.param.u64 	%rd1, [_Z10reduction7PiS__param_1];
	cvta.to.global.u64 	%rd3, %rd2;
	mov.u32 	%r1, %ctaid.x;
	mov.u32 	%r2, %ntid.x;
	mul.lo.s32 	%r7, %r2, %r1;
	shl.b32 	%r8, %r7, 1;
	mov.u32 	%r3, %tid.x;
	add.s32 	%r9, %r8, %r3;
	mul.wide.s32 	%rd4, %r9, 4;
	add.s64 	%rd5, %rd3, %rd4;
	ld.global.u32 	%r10, [%rd5];
	add.s32 	%r11, %r9, %r2;
	mul.wide.u32 	%rd6, %r11, 4;
	add.s64 	%rd7, %rd3, %rd6;
	ld.global.u32 	%r12, [%rd7];
	add.s32 	%r13, %r12, %r10;
	shl.b32 	%r14, %r9, 2;
	mov.u32 	%r15, _ZZ10reduction7PiS_E7s_idata;
	add.s32 	%r16, %r15, %r14;
	st.volatile.shared.u32 	[%r16], %r13;
	bar.sync 	0;
	setp.lt.u32 	%p1, %r2, 66;
	shl.b32 	%r17, %r3, 2;
	add.s32 	%r4, %r15, %r17;
	@%p1 bra 	$L__BB0_5;
	mov.u32 	%r42, %r2;
$L__BB0_2:
	shr.u32 	%r6, %r42, 1;
	setp.ge.u32 	%p2, %r3, %r6;
	@%p2 bra 	$L__BB0_4;
	shl.b32 	%r18, %r6, 2;
	add.s32 	%r19, %r4, %r18;
	ld.volatile.shared.u32 	%r20, [%r19];
	ld.volatile.shared.u32 	%r21, [%r4];
	add.s32 	%r22, %r21, %r20;
	st.volatile.shared.u32 	[%r4], %r22;
$L__BB0_4:
	bar.sync 	0;
	setp.gt.u32 	%p3, %r42, 131;
	mov.u32 	%r42, %r6;
	@%p3 bra 	$L__BB0_2;
$L__BB0_5:
	setp.gt.u32 	%p4, %r3, 31;
	@%p4 bra 	$L__BB0_20;
	setp.lt.u32 	%p5, %r2, 64;
	@%p5 bra 	$L__BB0_8;
	ld.volatile.shared.u32 	%r23, [%r4+128];
	ld.volatile.shared.u32 	%r24, [%r4];
	add.s32 	%r25, %r24, %r23;
	st.volatile.shared.u32 	[%r4], %r25;
	bra.uni 	$L__BB0_9;
$L__BB0_8:
	setp.lt.u32 	%p6, %r2, 32;
	@%p6 bra 	$L__BB0_10;
$L__BB0_9:
	ld.volatile.shared.u32 	%r26, [%r4+64];
	ld.volatile.shared.u32 	%r27, [%r4];
	add.s32 	%r28, %r27, %r26;
	st.volatile.shared.u32 	[%r4], %r28;
	bra.uni 	$L__BB0_11;
$L__BB0_10:
	setp.lt.u32 	%p7, %r2, 16;
	@%p7 bra 	$L__BB0_12;
$L__BB0_11:
	ld.volatile.shared.u32 	%r29, [%r4+32];
	ld.volatile.shared.u32 	%r30, [%r4];
	add.s32 	%r31, %r30, %r29;
	st.volatile.shared.u32 	[%r4], %r31;
	bra.uni 	$L__BB0_13;
$L__BB0_12:
	setp.lt.u32 	%p8, %r2, 8;
	@%p8 bra 	$L__BB0_14;
$L__BB0_13:
	ld.volatile.shared.u32 	%r32, [%r4+16];
	ld.volatile.shared.u32 	%r33, [%r4];
	add.s32 	%r34, %r33, %r32;
	st.volatile.shared.u32 	[%r4], %r34;
	bra.uni 	$L__BB0_15;
$L__BB0_14:
	setp.lt.u32 	%p9, %r2, 4;
	@%p9 bra 	$L__BB0_16;
$L__BB0_15:
	ld.volatile.shared.u32 	%r35, [%r4+8];
	ld.volatile.shared.u32 	%r36, [%r4];
	add.s32 	%r37, %r36, %r35;
	st.volatile.shared.u32 	[%r4], %r37;
	bra.uni 	$L__BB0_17;
$L__BB0_16:
	setp.lt.u32 	%p10, %r2, 2;
	@%p10 bra 	$L__BB0_18;
$L__BB0_17:
	ld.volatile.shared.u32 	%r38, [%r4+4];
	ld.volatile.shared.u32 	%r39, [%r4];
	add.s32 	%r40, %r39, %r38;
	st.volatile.shared.u32 	[%r4], %r40;
$L__BB0_18:
	setp.ne.s32 	%p11, %r3, 0;
	@%p11 bra 	$L__BB0_20;
	ld.volatile.shared.u32 	%r41, [_ZZ10reduction7PiS_E7s_idata];
	cvta.to.global.u64 	%rd8, %rd1;
	mul.wide.u32 	%rd9, %r1, 4;
	add.s64 	%rd10, %rd8, %rd9;
	st.global.u32 	[%rd10], %r41;
$L__BB0_20:
	ret;

}


// ===== COMPILED SASS (sm_100) =====

	.target	sm_100

	.elftype	@"ET_EXEC"


//--------------------- .note.nv.tkinfo           --------------------------
	.section	.note.nv.tkinfo,"",@"SHT_NOTE"
	.sectionflags	@"SHF_NOTE_NV_TKINFO"
	.tkinfo
        /*0018*/ 	.word	0x00000002
        /*0030*/ 	.string	""
        /*0030*/ 	.string	"ptxas"
        /*0030*/ 	.string	"Cuda compilation tools, release 13.0, V13.0.88"
        /*0030*/ 	.string	"Build cuda_13.0.r13.0/compiler.36424714_0"
        /*0030*/ 	.string	"-arch sm_100 -m 64 "



//--------------------- .note.nv.cuinfo           --------------------------
	.section	.note.nv.cuinfo,"",@"SHT_NOTE"
	.sectionflags	@"SHF_NOTE_NV_CUINFO"
        /*0018*/ 	.short	0x0002
        /*001a*/ 	.short	0x0064
        /*001c*/ 	.short	0x0082
	.zero		2


//--------------------- .nv.info                  --------------------------
	.section	.nv.info,"",@"SHT_CUDA_INFO"
	.align	4


	//----- nvinfo : EIATTR_REGCOUNT
	.align		4
        /*0000*/ 	.byte	0x04, 0x2f
        /*0002*/ 	.short	(.L_1 - .L_0)
	.align		4
.L_0:
        /*0004*/ 	.word	index@(_Z10reduction7PiS_)
        /*0008*/ 	.word	0x0000000d


	//----- nvinfo : EIATTR_FRAME_SIZE
	.align		4
.L_1:
        /*000c*/ 	.byte	0x04, 0x11
        /*000e*/ 	.short	(.L_3 - .L_2)
	.align		4
.L_2:
        /*0010*/ 	.word	index@(_Z10reduction7PiS_)
        /*0014*/ 	.word	0x00000000


	//----- nvinfo : EIATTR_MIN_STACK_SIZE
	.align		4
.L_3:
        /*0018*/ 	.byte	0x04, 0x12
        /*001a*/ 	.short	(.L_5 - .L_4)
	.align		4
.L_4:
        /*001c*/ 	.word	index@(_Z10reduction7PiS_)
        /*0020*/ 	.word	0x00000000
.L_5:


//--------------------- .nv.compat                --------------------------
	.section	.nv.compat,"",@"SHT_CUDA_COMPAT_INFO"
	.align	4
        /*0000*/ 	.byte	0x02, 0x09, 0x00, 0x00, 0x02, 0x02, 0x01, 0x00, 0x02, 0x05, 0x05, 0x00, 0x03, 0x07, 0x01, 0x01
        /*0010*/ 	.byte	0x02, 0x03, 0x00, 0x00, 0x02, 0x06, 0x01, 0x00, 0x04, 0x0b, 0x08, 0x00, 0x09, 0x00, 0x00, 0x00
        /*0020*/ 	.byte	0x00, 0x00, 0x00, 0x00


//--------------------- .nv.info._Z10reduction7PiS_ --------------------------
	.section	.nv.info._Z10reduction7PiS_,"",@"SHT_CUDA_INFO"
	.sectionflags	@""
	.align	4


	//----- nvinfo : EIATTR_CUDA_API_VERSION
	.align		4
        /*0000*/ 	.byte	0x04, 0x37
        /*0002*/ 	.short	(.L_7 - .L_6)
.L_6:
        /*0004*/ 	.word	0x00000082


	//----- nvinfo : EIATTR_KPARAM_INFO
	.align		4
.L_7:
        /*0008*/ 	.byte	0x04, 0x17
        /*000a*/ 	.short	(.L_9 - .L_8)
.L_8:
        /*000c*/ 	.word	0x00000000
        /*0010*/ 	.short	0x0001
        /*0012*/ 	.short	0x0008
        /*0014*/ 	.byte	0x00, 0xf5, 0x21, 0x00


	//----- nvinfo : EIATTR_KPARAM_INFO
	.align		4
.L_9:
        /*0018*/ 	.byte	0x04, 0x17
        /*001a*/ 	.short	(.L_11 - .L_10)
.L_10:
        /*001c*/ 	.word	0x00000000
        /*0020*/ 	.short	0x0000
        /*0022*/ 	.short	0x0000
        /*0024*/ 	.byte	0x00, 0xf5, 0x21, 0x00


	//----- nvinfo : EIATTR_SPARSE_MMA_MASK
	.align		4
.L_11:
        /*0028*/ 	.byte	0x03, 0x50
        /*002a*/ 	.short	0x0000


	//----- nvinfo : EIATTR_MAXREG_COUNT
	.align		4
        /*002c*/ 	.byte	0x03, 0x1b
        /*002e*/ 	.short	0x00ff


	//----- nvinfo : EIATTR_NUM_BARRIERS
	.align		4
        /*0030*/ 	.byte	0x02, 0x4c
        /*0032*/ 	.byte	0x01
	.zero		1


	//----- nvinfo : EIATTR_MERCURY_ISA_VERSION
	.align		4
        /*0034*/ 	.byte	0x03, 0x5f
        /*0036*/ 	.short	0x0101


	//----- nvinfo : EIATTR_VRC_CTA_INIT_COUNT
	.align		4
        /*0038*/ 	.byte	0x02, 0x4a
	.zero		1
	.zero		1


	//----- nvinfo : EIATTR_EXIT_INSTR_OFFSETS
	.align		4
        /*003c*/ 	.byte	0x04, 0x1c
        /*003e*/ 	.short	(.L_13 - .L_12)


	//   ....[0]....
.L_12:
        /*0040*/ 	.word	0x00000240


	//   ....[1]....
        /*0044*/ 	.word	0x000004e0


	//   ....[2]....
        /*0048*/ 	.word	0x00000560


	//----- nvinfo : EIATTR_CBANK_PARAM_SIZE
	.align		4
.L_13:
        /*004c*/ 	.byte	0x03, 0x19
        /*004e*/ 	.short	0x0010


	//----- nvinfo : EIATTR_PARAM_CBANK
	.align		4
        /*0050*/ 	.byte	0x04, 0x0a
        /*0052*/ 	.short	(.L_15 - .L_14)
	.align		4
.L_14:
        /*0054*/ 	.word	index@(.nv.constant0._Z10reduction7PiS_)
        /*0058*/ 	.short	0x0380
        /*005a*/ 	.short	0x0010


	//----- nvinfo : EIATTR_SW_WAR
	.align		4
.L_15:
        /*005c*/ 	.byte	0x04, 0x36
        /*005e*/ 	.short	(.L_17 - .L_16)
.L_16:
        /*0060*/ 	.word	0x00000008
.L_17:


//--------------------- .nv.callgraph             --------------------------
	.section	.nv.callgraph,"",@"SHT_CUDA_CALLGRAPH"
	.align	4
	.sectionentsize	8
	.align		4
        /*0000*/ 	.word	0x00000000
	.align		4
        /*0004*/ 	.word	0xffffffff
	.align		4
        /*0008*/ 	.word	0x00000000
	.align		4
        /*000c*/ 	.word	0xfffffffe
	.align		4
        /*0010*/ 	.word	0x00000000
	.align		4
        /*0014*/ 	.word	0xfffffffd
	.align		4
        /*0018*/ 	.word	0x00000000
	.align		4
        /*001c*/ 	.word	0xfffffffc


//--------------------- .text._Z10reduction7PiS_  --------------------------
	.section	.text._Z10reduction7PiS_,"ax",@progbits
	.align	128
        .global         _Z10reduction7PiS_
        .type           _Z10reduction7PiS_,@function
        .size           _Z10reduction7PiS_,(.L_x_13 - _Z10reduction7PiS_)
        .other          _Z10reduction7PiS_,@"STO_CUDA_ENTRY STV_DEFAULT"
_Z10reduction7PiS_:
.text._Z10reduction7PiS_:
[----:B------:R-:W-:Y:S01]  /*0000*/  LDC R1, c[0x0][0x37c] ;  /* 0x0000df00ff017b82 */ /* 0x000fe20000000800 */
[----:B------:R-:W0:Y:S07]  /*0010*/  S2R R0, SR_CTAID.X ;  /* 0x0000000000007919 */ /* 0x000e2e0000002500 */
[----:B------:R-:W0:Y:S01]  /*0020*/  LDC R10, c[0x0][0x360] ;  /* 0x0000d800ff0a7b82 */ /* 0x000e220000000800 */
[----:B------:R-:W1:Y:S01]  /*0030*/  LDCU.64 UR6, c[0x0][0x358] ;  /* 0x00006b00ff0677ac */ /* 0x000e620008000a00 */
[----:B------:R-:W2:Y:S06]  /*0040*/  S2R R2, SR_TID.X ;  /* 0x0000000000027919 */ /* 0x000eac0000002100 */
[----:B------:R-:W3:Y:S01]  /*0050*/  LDC.64 R6, c[0x0][0x380] ;  /* 0x0000e000ff067b82 */ /* 0x000ee20000000a00 */
[----:B0-----:R-:W-:-:S04]  /*0060*/  IMAD R3, R0, R10, RZ ;  /* 0x0000000a00037224 */ /* 0x001fc800078e02ff */
[----:B--2---:R-:W-:-:S04]  /*0070*/  IMAD R3, R3, 0x2, R2 ;  /* 0x0000000203037824 */ /* 0x004fc800078e0202 */
[C---:B------:R-:W-:Y:S02]  /*0080*/  IMAD.IADD R9, R3.reuse, 0x1, R10 ;  /* 0x0000000103097824 */ /* 0x040fe400078e020a */
[----:B---3--:R-:W-:-:S04]  /*0090*/  IMAD.WIDE R4, R3, 0x4, R6 ;  /* 0x0000000403047825 */ /* 0x008fc800078e0206 */
[----:B------:R-:W-:Y:S02]  /*00a0*/  IMAD.WIDE.U32 R6, R9, 0x4, R6 ;  /* 0x0000000409067825 */ /* 0x000fe400078e0006 */
[----:B-1----:R-:W2:Y:S04]  /*00b0*/  LDG.E R4, desc[UR6][R4.64] ;  /* 0x0000000604047981 */ /* 0x002ea8000c1e1900 */
[----:B------:R-:W2:Y:S01]  /*00c0*/  LDG.E R7, desc[UR6][R6.64] ;  /* 0x0000000606077981 */ /* 0x000ea2000c1e1900 */
[----:B------:R-:W0:Y:S01]  /*00d0*/  S2UR UR5, SR_CgaCtaId ;  /* 0x00000000000579c3 */ /* 0x000e220000008800 */
[----:B------:R-:W-:Y:S01]  /*00e0*/  UMOV UR4, 0x400 ;  /* 0x0000040000047882 */ /* 0x000fe20000000000 */
[----:B------:R-:W-:Y:S02]  /*00f0*/  ISETP.GE.U32.AND P1, PT, R10, 0x42, PT ;  /* 0x000000420a00780c */ /* 0x000fe40003f26070 */
[----:B------:R-:W-:Y:S01]  /*0100*/  ISETP.GT.U32.AND P0, PT, R2, 0x1f, PT ;  /* 0x0000001f0200780c */ /* 0x000fe20003f04070 */
[----:B0-----:R-:W-:-:S06]  /*0110*/  ULEA UR4, UR5, UR4, 0x18 ;  /* 0x0000000405047291 */ /* 0x001fcc000f8ec0ff */
[----:B------:R-:W-:Y:S02]  /*0120*/  LEA R3, R3, UR4, 0x2 ;  /* 0x0000000403037c11 */ /* 0x000fe4000f8e10ff */
[----:B------:R-:W-:Y:S01]  /*0130*/  LEA R9, R2, UR4, 0x2 ;  /* 0x0000000402097c11 */ /* 0x000fe2000f8e10ff */
[----:B--2---:R-:W-:-:S05]  /*0140*/  IMAD.IADD R8, R4, 0x1, R7 ;  /* 0x0000000104087824 */ /* 0x004fca00078e0207 */
[----:B------:R0:W-:Y:S01]  /*0150*/  STS [R3], R8 ;  /* 0x0000000803007388 */ /* 0x0001e20000000800 */
[----:B------:R-:W-:Y:S06]  /*0160*/  BAR.SYNC.DEFER_BLOCKING 0x0 ;  /* 0x0000000000007b1d */ /* 0x000fec0000010000 */
[----:B------:R-:W-:Y:S05]  /*0170*/  @!P1 BRA `(.L_x_0) ;  /* 0x0000000000309947 */ /* 0x000fea0003800000 */
[----:B0-----:R-:W-:-:S07]  /*0180*/  IMAD.MOV.U32 R3, RZ, RZ, R10 ;  /* 0x000000ffff037224 */ /* 0x001fce00078e000a */
.L_x_1:
[----:B------:R-:W-:-:S04]  /*0190*/  SHF.R.U32.HI R7, RZ, 0x1, R3 ;  /* 0x00000001ff077819 */ /* 0x000fc80000011603 */
[----:B------:R-:W-:-:S13]  /*01a0*/  ISETP.GE.U32.AND P1, PT, R2, R7, PT ;  /* 0x000000070200720c */ /* 0x000fda0003f26070 */
[----:B------:R-:W-:-:S06]  /*01b0*/  @!P1 LEA R4, R7, R9, 0x2 ;  /* 0x0000000907049211 */ /* 0x000fcc00078e10ff */
[----:B------:R-:W-:Y:S04]  /*01c0*/  @!P1 LDS R4, [R4] ;  /* 0x0000000004049984 */ /* 0x000fe80000000800 */
[----:B------:R-:W0:Y:S02]  /*01d0*/  @!P1 LDS R5, [R9] ;  /* 0x0000000009059984 */ /* 0x000e240000000800 */
[----:B0-----:R-:W-:-:S05]  /*01e0*/  @!P1 IMAD.IADD R6, R4, 0x1, R5 ;  /* 0x0000000104069824 */ /* 0x001fca00078e0205 */
[----:B------:R1:W-:Y:S01]  /*01f0*/  @!P1 STS [R9], R6 ;  /* 0x0000000609009388 */ /* 0x0003e20000000800 */
[----:B------:R-:W-:Y:S01]  /*0200*/  BAR.SYNC.DEFER_BLOCKING 0x0 ;  /* 0x0000000000007b1d */ /* 0x000fe20000010000 */
[----:B------:R-:W-:Y:S01]  /*0210*/  ISETP.GT.U32.AND P1, PT, R3, 0x83, PT ;  /* 0x000000830300780c */ /* 0x000fe20003f24070 */
[----:B------:R-:W-:-:S12]  /*0220*/  IMAD.MOV.U32 R3, RZ, RZ, R7 ;  /* 0x000000ffff037224 */ /* 0x000fd800078e0007 */
[----:B-1----:R-:W-:Y:S05]  /*0230*/  @P1 BRA `(.L_x_1) ;  /* 0xfffffffc00d41947 */ /* 0x002fea000383ffff */
.L_x_0:
[----:B------:R-:W-:Y:S05]  /*0240*/  @P0 EXIT ;  /* 0x000000000000094d */ /* 0x000fea0003800000 */
[----:B------:R-:W-:-:S13]  /*0250*/  ISETP.GE.U32.AND P0, PT, R10, 0x40, PT ;  /* 0x000000400a00780c */ /* 0x000fda0003f06070 */
[----:B0-----:R-:W-:Y:S04]  /*0260*/  @P0 LDS R3, [R9+0x80] ;  /* 0x0000800009030984 */ /* 0x001fe80000000800 */
[----:B------:R-:W0:Y:S02]  /*0270*/  @P0 LDS R4, [R9] ;  /* 0x0000000009040984 */ /* 0x000e240000000800 */
[----:B0-----:R-:W-:-:S05]  /*0280*/  @P0 IMAD.IADD R4, R3, 0x1, R4 ;  /* 0x0000000103040824 */ /* 0x001fca00078e0204 */
[----:B------:R0:W-:Y:S01]  /*0290*/  @P0 STS [R9], R4 ;  /* 0x0000000409000388 */ /* 0x0001e20000000800 */
[----:B------:R-:W-:Y:S05]  /*02a0*/  @P0 BRA `(.L_x_2) ;  /* 0x0000000000080947 */ /* 0x000fea0003800000 */
[----:B------:R-:W-:-:S13]  /*02b0*/  ISETP.GE.U32.AND P0, PT, R10, 0x20, PT ;  /* 0x000000200a00780c */ /* 0x000fda0003f06070 */
[----:B------:R-:W-:Y:S05]  /*02c0*/  @!P0 BRA `(.L_x_3) ;  /* 0x0000000000148947 */ /* 0x000fea0003800000 */
.L_x_2:
[----:B------:R-:W-:Y:S04]  /*02d0*/  LDS R3, [R9+0x40] ;  /* 0x0000400009037984 */ /* 0x000fe80000000800 */
[----:B0-----:R-:W0:Y:S02]  /*02e0*/  LDS R4, [R9] ;  /* 0x0000000009047984 */ /* 0x001e240000000800 */
[----:B0-----:R-:W-:-:S05]  /*02f0*/  IADD3 R4, PT, PT, R3, R4, RZ ;  /* 0x0000000403047210 */ /* 0x001fca0007ffe0ff */
[----:B------:R0:W-:Y:S01]  /*0300*/  STS [R9], R4 ;  /* 0x0000000409007388 */ /* 0x0001e20000000800 */
[----:B------:R-:W-:Y:S05]  /*0310*/  BRA `(.L_x_4) ;  /* 0x0000000000087947 */ /* 0x000fea0003800000 */
.L_x_3:
[----:B------:R-:W-:-:S13]  /*0320*/  ISETP.GE.U32.AND P0, PT, R10, 0x10, PT ;  /* 0x000000100a00780c */ /* 0x000fda0003f06070 */
[----:B------:R-:W-:Y:S05]  /*0330*/  @!P0 BRA `(.L_x_5) ;  /* 0x0000000000148947 */ /* 0x000fea0003800000 */
.L_x_4:
[----:B------:R-:W-:Y:S04]  /*0340*/  LDS R3, [R9+0x20] ;  /* 0x0000200009037984 */ /* 0x000fe80000000800 */
[----:B0-----:R-:W0:Y:S02]  /*0350*/  LDS R4, [R9] ;  /* 0x0000000009047984 */ /* 0x001e240000000800 */
[----:B0-----:R-:W-:-:S05]  /*0360*/  IMAD.IADD R4, R3, 0x1, R4 ;  /* 0x0000000103047824 */ /* 0x001fca00078e0204 */
[----:B------:R0:W-:Y:S01]  /*0370*/  STS [R9], R4 ;  /* 0x0000000409007388 */ /* 0x0001e20000000800 */
[----:B------:R-:W-:Y:S05]  /*0380*/  BRA `(.L_x_6) ;  /* 0x0000000000087947 */ /* 0x000fea0003800000 */
.L_x_5:
[----:B------:R-:W-:-:S13]  /*0390*/  ISETP.GE.U32.AND P0, PT, R10, 0x8, PT ;  /* 0x000000080a00780c */ /* 0x000fda0003f06070 */
[----:B------:R-:W-:Y:S05]  /*03a0*/  @!P0 BRA `(.L_x_7) ;  /* 0x0000000000148947 */ /* 0x000fea0003800000 */
.L_x_6:
[----:B------:R-:W-:Y:S04]  /*03b0*/  LDS R3, [R9+0x10] ;  /* 0x0000100009037984 */ /* 0x000fe80000000800 */
[----:B0-----:R-:W0:Y:S02]  /*03c0*/  LDS R4, [R9] ;  /* 0x0000000009047984 */ /* 0x001e240000000800 */
[----:B0-----:R-:W-:-:S05]  /*03d0*/  IMAD.IADD R4, R3, 0x1, R4 ;  /* 0x0000000103047824 */ /* 0x001fca00078e0204 */
[----:B------:R0:W-:Y:S01]  /*03e0*/  STS [R9], R4 ;  /* 0x0000000409007388 */ /* 0x0001e20000000800 */
[----:B------:R-:W-:Y:S05]  /*03f0*/  BRA `(.L_x_8) ;  /* 0x0000000000087947 */ /* 0x000fea0003800000 */
.L_x_7:
[----:B------:R-:W-:-:S13]  /*0400*/  ISETP.GE.U32.AND P0, PT, R10, 0x4, PT ;  /* 0x000000040a00780c */ /* 0x000fda0003f06070 */
[----:B------:R-:W-:Y:S05]  /*0410*/  @!P0 BRA `(.L_x_9) ;  /* 0x0000000000148947 */ /* 0x000fea0003800000 */
.L_x_8:
[----:B------:R-:W-:Y:S04]  /*0420*/  LDS R3, [R9+0x8] ;  /* 0x0000080009037984 */ /* 0x000fe80000000800 */
[----:B0-----:R-:W0:Y:S02]  /*0430*/  LDS R4, [R9] ;  /* 0x0000000009047984 */ /* 0x001e240000000800 */
[----:B0-----:R-:W-:-:S05]  /*0440*/  IADD3 R4, PT, PT, R3, R4, RZ ;  /* 0x0000000403047210 */ /* 0x001fca0007ffe0ff */
[----:B------:R0:W-:Y:S01]  /*0450*/  STS [R9], R4 ;  /* 0x0000000409007388 */ /* 0x0001e20000000800 */
[----:B------:R-:W-:Y:S05]  /*0460*/  BRA `(.L_x_10) ;  /* 0x0000000000087947 */ /* 0x000fea0003800000 */
.L_x_9:
[----:B------:R-:W-:-:S13]  /*0470*/  ISETP.GE.U32.AND P0, PT, R10, 0x2, PT ;  /* 0x000000020a00780c */ /* 0x000fda0003f06070 */
[----:B------:R-:W-:Y:S05]  /*0480*/  @!P0 BRA `(.L_x_11) ;  /* 0x0000000000108947 */ /* 0x000fea0003800000 */
.L_x_10:
[----:B------:R-:W-:Y:S04]  /*0490*/  LDS R3, [R9+0x4] ;  /* 0x0000040009037984 */ /* 0x000fe80000000800 */
[----:B0-----:R-:W0:Y:S02]  /*04a0*/  LDS R4, [R9] ;  /* 0x0000000009047984 */ /* 0x001e240000000800 */
[----:B0-----:R-:W-:-:S05]  /*04b0*/  IMAD.IADD R4, R3, 0x1, R4 ;  /* 0x0000000103047824 */ /* 0x001fca00078e0204 */
[----:B------:R1:W-:Y:S02]  /*04c0*/  STS [R9], R4 ;  /* 0x0000000409007388 */ /* 0x0003e40000000800 */
.L_x_11:
[----:B------:R-:W-:-:S13]  /*04d0*/  ISETP.NE.AND P0, PT, R2, RZ, PT ;  /* 0x000000ff0200720c */ /* 0x000fda0003f05270 */
[----:B------:R-:W-:Y:S05]  /*04e0*/  @P0 EXIT ;  /* 0x000000000000094d */ /* 0x000fea0003800000 */
[----:B------:R-:W2:Y:S01]  /*04f0*/  S2UR UR5, SR_CgaCtaId ;  /* 0x00000000000579c3 */ /* 0x000ea20000008800 */
[----:B------:R-:W-:-:S07]  /*0500*/  UMOV UR4, 0x400 ;  /* 0x0000040000047882 */ /* 0x000fce0000000000 */
[----:B------:R-:W3:Y:S01]  /*0510*/  LDC.64 R2, c[0x0][0x388] ;  /* 0x0000e200ff027b82 */ /* 0x000ee20000000a00 */
[----:B--2---:R-:W-:Y:S01]  /*0520*/  ULEA UR4, UR5, UR4, 0x18 ;  /* 0x0000000405047291 */ /* 0x004fe2000f8ec0ff */
[----:B---3--:R-:W-:-:S08]  /*0530*/  IMAD.WIDE.U32 R2, R0, 0x4, R2 ;  /* 0x0000000400027825 */ /* 0x008fd000078e0002 */
[----:B------:R-:W2:Y:S04]  /*0540*/  LDS R5, [UR4] ;  /* 0x00000004ff057984 */ /* 0x000ea80008000800 */
[----:B--2---:R-:W-:Y:S01]  /*0550*/  STG.E desc[UR6][R2.64], R5 ;  /* 0x0000000502007986 */ /* 0x004fe2000c101906 */
[----:B------:R-:W-:Y:S05]  /*0560*/  EXIT ;  /* 0x000000000000794d */ /* 0x000fea0003800000 */
.L_x_12:
[----:B------:R-:W-:-:S00]  /*0570*/  BRA `(.L_x_12) ;  /* 0xfffffffc00fc7947 */ /* 0x000fc0000383ffff */
[----:B------:R-:W-:-:S00]  /*0580*/  NOP ;  /* 0x0000000000007918 */ /* 0x000fc00000000000 */
[----:B------:R-:W-:-:S00]  /*0590*/  NOP ;  /* 0x0000000000007918 */ /* 0x000fc00000000000 */
[----:B------:R-:W-:-:S00]  /*05a0*/  NOP ;  /* 0x0000000000007918 */ /* 0x000fc00000000000 */
[----:B------:R-:W-:-:S00]  /*05b0*/  NOP ;  /* 0x0000000000007918 */ /* 0x000fc00000000000 */
[----:B------:R-:W-:-:S00]  /*05c0*/  NOP ;  /* 0x0000000000007918 */ /* 0x000fc00000000000 */
[----:B------:R-:W-:-:S00]  /*05d0*/  NOP ;  /* 0x0000000000007918 */ /* 0x000fc00000000000 */
[----:B------:R-:W-:-:S00]  /*05e0*/  NOP ;  /* 0x0000000000007918 */ /* 0x000fc00000000000 */
[----:B------:R-:W-:-:S00]  /*05f0*/  NOP ;  /* 0x0000000000007918 */ /* 0x000fc00000000000 */
.L_x_13:


//--------------------- .nv.shared._Z10reduction7PiS_ --------------------------
	.section	.nv.shared._Z10reduction7PiS_,"aw",@nobits
	.sectionflags	@""
	.align	4
.nv.shared._Z10reduction7PiS_:
	.zero		1536


//--------------------- .nv.shared.reserved.0     --------------------------
	.section	.nv.shared.reserved.0,"aw",@nobits
	.weak		__nv_reservedSMEM_offset_0_alias
	.size		__nv_reservedSMEM_offset_0_alias, 0, 64
	.other		__nv_reservedSMEM_offset_0_alias,@"STO_CUDA_RESERVED_SHARED STV_DEFAULT"
__nv_reservedSMEM_offset_0_alias:
	.zero		0
	.zero		64


//--------------------- .nv.constant0._Z10reduction7PiS_ --------------------------
	.section	.nv.constant0._Z10reduction7PiS_,"a",@progbits
	.sectionflags	@""
	.align	4
.nv.constant0._Z10reduction7PiS_:
	.zero		912


//--------------------- SYMBOLS --------------------------

	.type		.nv.reservedSmem.offset0,@object
	.size		.nv.reservedSmem.offset0,0x4
	.type		.nv.reservedSmem.cap,@object
	.size		.nv.reservedSmem.cap,0x4
